	.headerflags	@"EF_CUDA_TEXMODE_UNIFIED EF_CUDA_64BIT_ADDRESS EF_CUDA_ACCELERATORS EF_CUDA_SM90 EF_CUDA_VIRTUAL_SM(EF_CUDA_SM90)"
	.elftype	@"ET_EXEC"


//--------------------- .nv.info                  --------------------------
	.section	.nv.info,"",@"SHT_CUDA_INFO"
	.align	4


	//----- nvinfo : EIATTR_REGCOUNT
	.align		4
        /*0000*/ 	.byte	0x04, 0x2f
        /*0002*/ 	.short	(.L_3 - .L_2)
	.align		4
.L_2:
        /*0004*/ 	.word	index@(triton_poi_fused__native_batch_norm_legit_no_training_add_relu_26)
        /*0008*/ 	.word	0x0000001e


	//----- nvinfo : EIATTR_MIN_STACK_SIZE
	.align		4
.L_3:
        /*000c*/ 	.byte	0x04, 0x12
        /*000e*/ 	.short	(.L_5 - .L_4)
	.align		4
.L_4:
        /*0010*/ 	.word	index@(triton_poi_fused__native_batch_norm_legit_no_training_add_relu_26)
        /*0014*/ 	.word	0x00000000


	//----- nvinfo : EIATTR_FRAME_SIZE
	.align		4
.L_5:
        /*0018*/ 	.byte	0x04, 0x11
        /*001a*/ 	.short	(.L_7 - .L_6)
	.align		4
.L_6:
        /*001c*/ 	.word	index@(triton_poi_fused__native_batch_norm_legit_no_training_add_relu_26)
        /*0020*/ 	.word	0x00000000


	//----- nvinfo : EIATTR_MIN_STACK_SIZE
	.align		4
.L_7:
        /*0024*/ 	.byte	0x04, 0x12
        /*0026*/ 	.short	(.L_9 - .L_8)
	.align		4
.L_8:
        /*0028*/ 	.word	index@(triton_poi_fused__native_batch_norm_legit_no_training_add_relu_26)
        /*002c*/ 	.word	0x00000000
.L_9:


//--------------------- .nv.info.triton_poi_fused__native_batch_norm_legit_no_training_add_relu_26 --------------------------
	.section	.nv.info.triton_poi_fused__native_batch_norm_legit_no_training_add_relu_26,"",@"SHT_CUDA_INFO"
	.sectionflags	@""
	.align	4


	//----- nvinfo : EIATTR_CUDA_API_VERSION
	.align		4
        /*0000*/ 	.byte	0x04, 0x37
        /*0002*/ 	.short	(.L_11 - .L_10)
.L_10:
        /*0004*/ 	.word	0x0000007c


	//----- nvinfo : EIATTR_KPARAM_INFO
	.align		4
.L_11:
        /*0008*/ 	.byte	0x04, 0x17
        /*000a*/ 	.short	(.L_13 - .L_12)
.L_12:
        /*000c*/ 	.word	0x00000000
        /*0010*/ 	.short	0x000c
        /*0012*/ 	.short	0x0060
        /*0014*/ 	.byte	0x00, 0xf0, 0x11, 0x00


	//----- nvinfo : EIATTR_KPARAM_INFO
	.align		4
.L_13:
        /*0018*/ 	.byte	0x04, 0x17
        /*001a*/ 	.short	(.L_15 - .L_14)
.L_14:
        /*001c*/ 	.word	0x00000000
        /*0020*/ 	.short	0x000b
        /*0022*/ 	.short	0x0058
        /*0024*/ 	.byte	0x00, 0xf4, 0x21, 0x00


	//----- nvinfo : EIATTR_KPARAM_INFO
	.align		4
.L_15:
        /*0028*/ 	.byte	0x04, 0x17
        /*002a*/ 	.short	(.L_17 - .L_16)
.L_16:
        /*002c*/ 	.word	0x00000000
        /*0030*/ 	.short	0x000a
        /*0032*/ 	.short	0x0050
        /*0034*/ 	.byte	0x00, 0xf4, 0x21, 0x00


	//----- nvinfo : EIATTR_KPARAM_INFO
	.align		4
.L_17:
        /*0038*/ 	.byte	0x04, 0x17
        /*003a*/ 	.short	(.L_19 - .L_18)
.L_18:
        /*003c*/ 	.word	0x00000000
        /*0040*/ 	.short	0x0009
        /*0042*/ 	.short	0x0048
        /*0044*/ 	.byte	0x00, 0xf4, 0x21, 0x00


	//----- nvinfo : EIATTR_KPARAM_INFO
	.align		4
.L_19:
        /*0048*/ 	.byte	0x04, 0x17
        /*004a*/ 	.short	(.L_21 - .L_20)
.L_20:
        /*004c*/ 	.word	0x00000000
        /*0050*/ 	.short	0x0008
        /*0052*/ 	.short	0x0040
        /*0054*/ 	.byte	0x00, 0xf4, 0x21, 0x00


	//----- nvinfo : EIATTR_KPARAM_INFO
	.align		4
.L_21:
        /*0058*/ 	.byte	0x04, 0x17
        /*005a*/ 	.short	(.L_23 - .L_22)
.L_22:
        /*005c*/ 	.word	0x00000000
        /*0060*/ 	.short	0x0007
        /*0062*/ 	.short	0x0038
        /*0064*/ 	.byte	0x00, 0xf4, 0x21, 0x00


	//----- nvinfo : EIATTR_KPARAM_INFO
	.align		4
.L_23:
        /*0068*/ 	.byte	0x04, 0x17
        /*006a*/ 	.short	(.L_25 - .L_24)
.L_24:
        /*006c*/ 	.word	0x00000000
        /*0070*/ 	.short	0x0006
        /*0072*/ 	.short	0x0030
        /*0074*/ 	.byte	0x00, 0xf4, 0x21, 0x00


	//----- nvinfo : EIATTR_KPARAM_INFO
	.align		4
.L_25:
        /*0078*/ 	.byte	0x04, 0x17
        /*007a*/ 	.short	(.L_27 - .L_26)
.L_26:
        /*007c*/ 	.word	0x00000000
        /*0080*/ 	.short	0x0005
        /*0082*/ 	.short	0x0028
        /*0084*/ 	.byte	0x00, 0xf4, 0x21, 0x00


	//----- nvinfo : EIATTR_KPARAM_INFO
	.align		4
.L_27:
        /*0088*/ 	.byte	0x04, 0x17
        /*008a*/ 	.short	(.L_29 - .L_28)
.L_28:
        /*008c*/ 	.word	0x00000000
        /*0090*/ 	.short	0x0004
        /*0092*/ 	.short	0x0020
        /*0094*/ 	.byte	0x00, 0xf4, 0x21, 0x00


	//----- nvinfo : EIATTR_KPARAM_INFO
	.align		4
.L_29:
        /*0098*/ 	.byte	0x04, 0x17
        /*009a*/ 	.short	(.L_31 - .L_30)
.L_30:
        /*009c*/ 	.word	0x00000000
        /*00a0*/ 	.short	0x0003
        /*00a2*/ 	.short	0x0018
        /*00a4*/ 	.byte	0x00, 0xf4, 0x21, 0x00


	//----- nvinfo : EIATTR_KPARAM_INFO
	.align		4
.L_31:
        /*00a8*/ 	.byte	0x04, 0x17
        /*00aa*/ 	.short	(.L_33 - .L_32)
.L_32:
        /*00ac*/ 	.word	0x00000000
        /*00b0*/ 	.short	0x0002
        /*00b2*/ 	.short	0x0010
        /*00b4*/ 	.byte	0x00, 0xf4, 0x21, 0x00


	//----- nvinfo : EIATTR_KPARAM_INFO
	.align		4
.L_33:
        /*00b8*/ 	.byte	0x04, 0x17
        /*00ba*/ 	.short	(.L_35 - .L_34)
.L_34:
        /*00bc*/ 	.word	0x00000000
        /*00c0*/ 	.short	0x0001
        /*00c2*/ 	.short	0x0008
        /*00c4*/ 	.byte	0x00, 0xf4, 0x21, 0x00


	//----- nvinfo : EIATTR_KPARAM_INFO
	.align		4
.L_35:
        /*00c8*/ 	.byte	0x04, 0x17
        /*00ca*/ 	.short	(.L_37 - .L_36)
.L_36:
        /*00cc*/ 	.word	0x00000000
        /*00d0*/ 	.short	0x0000
        /*00d2*/ 	.short	0x0000
        /*00d4*/ 	.byte	0x00, 0xf4, 0x21, 0x00


	//----- nvinfo : EIATTR_SPARSE_MMA_MASK
	.align		4
.L_37:
        /*00d8*/ 	.byte	0x03, 0x50
        /*00da*/ 	.short	0x0000


	//----- nvinfo : EIATTR_MAXREG_COUNT
	.align		4
        /*00dc*/ 	.byte	0x03, 0x1b
        /*00de*/ 	.short	0x00ff


	//----- nvinfo : EIATTR_EXIT_INSTR_OFFSETS
	.align		4
        /*00e0*/ 	.byte	0x04, 0x1c
        /*00e2*/ 	.short	(.L_39 - .L_38)


	//   ....[0]....
.L_38:
        /*00e4*/ 	.word	0x00000510


	//----- nvinfo : EIATTR_REQNTID
	.align		4
.L_39:
        /*00e8*/ 	.byte	0x04, 0x10
        /*00ea*/ 	.short	(.L_41 - .L_40)
.L_40:
        /*00ec*/ 	.word	0x00000080
        /*00f0*/ 	.word	0x00000001
        /*00f4*/ 	.word	0x00000001


	//----- nvinfo : EIATTR_CBANK_PARAM_SIZE
	.align		4
.L_41:
        /*00f8*/ 	.byte	0x03, 0x19
        /*00fa*/ 	.short	0x0064


	//----- nvinfo : EIATTR_PARAM_CBANK
	.align		4
        /*00fc*/ 	.byte	0x04, 0x0a
        /*00fe*/ 	.short	(.L_43 - .L_42)
	.align		4
.L_42:
        /*0100*/ 	.word	index@(.nv.constant0.triton_poi_fused__native_batch_norm_legit_no_training_add_relu_26)
        /*0104*/ 	.short	0x0210
        /*0106*/ 	.short	0x0064


	//----- nvinfo : EIATTR_SW_WAR
	.align		4
.L_43:
        /*0108*/ 	.byte	0x04, 0x36
        /*010a*/ 	.short	(.L_45 - .L_44)
.L_44:
        /*010c*/ 	.word	0x00000008
.L_45:


//--------------------- .nv.callgraph             --------------------------
	.section	.nv.callgraph,"",@"SHT_CUDA_CALLGRAPH"
	.align	4
	.sectionentsize	8
	.align		4
        /*0000*/ 	.word	0x00000000
	.align		4
        /*0004*/ 	.word	0xffffffff
	.align		4
        /*0008*/ 	.word	0x00000000
	.align		4
        /*000c*/ 	.word	0xfffffffe
	.align		4
        /*0010*/ 	.word	0x00000000
	.align		4
        /*0014*/ 	.word	0xfffffffd
	.align		4
        /*0018*/ 	.word	0x00000000
	.align		4
        /*001c*/ 	.word	0xfffffffc


//--------------------- .nv.constant4             --------------------------
	.section	.nv.constant4,"a",@progbits
	.align	8
	.align		8
.nv.constant4:
        /*0000*/ 	.dword	_$_str
	.align		8
        /*0008*/ 	.dword	_$_str_$_2


//--------------------- .text.triton_poi_fused__native_batch_norm_legit_no_training_add_relu_26 --------------------------
	.section	.text.triton_poi_fused__native_batch_norm_legit_no_training_add_relu_26,"ax",@progbits
	.align	128
        .global         triton_poi_fused__native_batch_norm_legit_no_training_add_relu_26
        .type           triton_poi_fused__native_batch_norm_legit_no_training_add_relu_26,@function
        .size           triton_poi_fused__native_batch_norm_legit_no_training_add_relu_26,(.L_x_1 - triton_poi_fused__native_batch_norm_legit_no_training_add_relu_26)
        .other          triton_poi_fused__native_batch_norm_legit_no_training_add_relu_26,@"STO_CUDA_ENTRY STV_DEFAULT"
triton_poi_fused__native_batch_norm_legit_no_training_add_relu_26:
.text.triton_poi_fused__native_batch_norm_legit_no_training_add_relu_26:
[----:B------:R-:W-:Y:S01]  /*0000*/  LDC R1, c[0x0][0x28] ;  /* 0x00000a00ff017b82 */ /* 0x000fe20000000800 */
[----:B------:R-:W1:Y:S07]  /*0010*/  S2R R17, SR_TID.X ;  /* 0x0000000000117919 */ /* 0x000e6e0000002100 */
[----:B------:R-:W2:Y:S01]  /*0020*/  LDC.64 R20, c[0x0][0x228] ;  /* 0x00008a00ff147b82 */ /* 0x000ea20000000a00 */
[----:B------:R-:W-:Y:S01]  /*0030*/  ULDC.64 UR4, c[0x0][0x208] ;  /* 0x0000820000047ab9 */ /* 0x000fe20000000a00 */
[----:B------:R-:W3:Y:S06]  /*0040*/  S2R R0, SR_CTAID.X ;  /* 0x0000000000007919 */ /* 0x000eec0000002500 */
[----:B------:R-:W4:Y:S08]  /*0050*/  LDC.64 R24, c[0x0][0x250] ;  /* 0x00009400ff187b82 */ /* 0x000f300000000a00 */
[----:B------:R-:W5:Y:S08]  /*0060*/  LDC.64 R26, c[0x0][0x248] ;  /* 0x00009200ff1a7b82 */ /* 0x000f700000000a00 */
[----:B------:R-:W4:Y:S01]  /*0070*/  LDC.64 R12, c[0x0][0x218] ;  /* 0x00008600ff0c7b82 */ /* 0x000f220000000a00 */
[----:B-1----:R-:W-:-:S07]  /*0080*/  LOP3.LUT R17, R17, 0x7f, RZ, 0xc0, !PT ;  /* 0x0000007f11117812 */ /* 0x002fce00078ec0ff */
[----:B------:R-:W1:Y:S01]  /*0090*/  LDC.64 R14, c[0x0][0x220] ;  /* 0x00008800ff0e7b82 */ /* 0x000e620000000a00 */
[----:B---3--:R-:W-:Y:S02]  /*00a0*/  SHF.R.S32.HI R2, RZ, 0x18, R0 ;  /* 0x00000018ff027819 */ /* 0x008fe40000011400 */
[----:B------:R-:W-:Y:S02]  /*00b0*/  LEA R17, R0, R17, 0x7 ;  /* 0x0000001100117211 */ /* 0x000fe400078e38ff */
[----:B------:R-:W-:-:S03]  /*00c0*/  SGXT R0, R2, 0x1 ;  /* 0x000000010200781a */ /* 0x000fc60000000200 */
[----:B------:R-:W3:Y:S01]  /*00d0*/  LDC.64 R22, c[0x0][0x240] ;  /* 0x00009000ff167b82 */ /* 0x000ee20000000a00 */
[----:B------:R-:W-:-:S04]  /*00e0*/  LEA.HI R0, R0, R17, RZ, 0x4 ;  /* 0x0000001100007211 */ /* 0x000fc800078f20ff */
[----:B------:R-:W-:-:S03]  /*00f0*/  SHF.R.S32.HI R0, RZ, 0x4, R0 ;  /* 0x00000004ff007819 */ /* 0x000fc60000011400 */
[----:B------:R-:W3:Y:S02]  /*0100*/  LDC.64 R10, c[0x0][0x230] ;  /* 0x00008c00ff0a7b82 */ /* 0x000ee40000000a00 */
[----:B------:R-:W-:-:S06]  /*0110*/  IMAD.HI R2, R0, 0x2aaaaaab, RZ ;  /* 0x2aaaaaab00027827 */ /* 0x000fcc00078e02ff */
[----:B------:R-:W3:Y:S01]  /*0120*/  LDC.64 R8, c[0x0][0x238] ;  /* 0x00008e00ff087b82 */ /* 0x000ee20000000a00 */
[----:B------:R-:W-:-:S04]  /*0130*/  SHF.R.U32.HI R3, RZ, 0x1f, R2 ;  /* 0x0000001fff037819 */ /* 0x000fc80000011602 */
[----:B------:R-:W-:-:S03]  /*0140*/  LEA.HI R3, R2, R3, RZ, 0x1b ;  /* 0x0000000302037211 */ /* 0x000fc600078fd8ff */
[----:B------:R-:W3:Y:S02]  /*0150*/  LDC.64 R6, c[0x0][0x258] ;  /* 0x00009600ff067b82 */ /* 0x000ee40000000a00 */
[----:B------:R-:W-:-:S04]  /*0160*/  IMAD R19, R3, -0xc0, R0 ;  /* 0xffffff4003137824 */ /* 0x000fc800078e0200 */
[C---:B--2---:R-:W-:Y:S02]  /*0170*/  IMAD.WIDE R20, R19.reuse, 0x4, R20 ;  /* 0x0000000413147825 */ /* 0x044fe400078e0214 */
[----:B------:R-:W2:Y:S02]  /*0180*/  LDC.64 R4, c[0x0][0x260] ;  /* 0x00009800ff047b82 */ /* 0x000ea40000000a00 */
[----:B----4-:R-:W-:Y:S01]  /*0190*/  IMAD.WIDE R24, R19, 0x4, R24 ;  /* 0x0000000413187825 */ /* 0x010fe200078e0218 */
[----:B------:R5:W4:Y:S04]  /*01a0*/  LDG.E.EL R0, desc[UR4][R20.64] ;  /* 0x0000000414007981 */ /* 0x000b28000c2e1900 */
[----:B------:R-:W4:Y:S01]  /*01b0*/  LDG.E.EL R16, desc[UR4][R24.64] ;  /* 0x0000000418107981 */ /* 0x000f22000c2e1900 */
[----:B------:R-:W2:Y:S01]  /*01c0*/  LDC.64 R2, c[0x0][0x268] ;  /* 0x00009a00ff027b82 */ /* 0x000ea20000000a00 */
[----:B0-----:R-:W-:-:S04]  /*01d0*/  IMAD.WIDE R12, R17, 0x4, R12 ;  /* 0x00000004110c7825 */ /* 0x001fc800078e020c */
[C---:B-----5:R-:W-:Y:S02]  /*01e0*/  IMAD.WIDE R20, R19.reuse, 0x4, R26 ;  /* 0x0000000413147825 */ /* 0x060fe400078e021a */
[----:B------:R-:W5:Y:S02]  /*01f0*/  LDG.E R12, desc[UR4][R12.64] ;  /* 0x000000040c0c7981 */ /* 0x000f64000c1e1900 */
[----:B-1----:R-:W-:Y:S02]  /*0200*/  IMAD.WIDE R14, R19, 0x4, R14 ;  /* 0x00000004130e7825 */ /* 0x002fe400078e020e */
[----:B------:R-:W5:Y:S02]  /*0210*/  LDG.E.EL R21, desc[UR4][R20.64] ;  /* 0x0000000414157981 */ /* 0x000f64000c2e1900 */
[----:B---3--:R-:W-:Y:S02]  /*0220*/  IMAD.WIDE R22, R17, 0x4, R22 ;  /* 0x0000000411167825 */ /* 0x008fe400078e0216 */
[----:B------:R-:W3:Y:S02]  /*0230*/  LDG.E.EL R15, desc[UR4][R14.64] ;  /* 0x000000040e0f7981 */ /* 0x000ee4000c2e1900 */
[----:B------:R-:W-:-:S02]  /*0240*/  IMAD.WIDE R10, R19, 0x4, R10 ;  /* 0x00000004130a7825 */ /* 0x000fc400078e020a */
[----:B------:R-:W5:Y:S02]  /*0250*/  LDG.E R18, desc[UR4][R22.64] ;  /* 0x0000000416127981 */ /* 0x000f64000c1e1900 */
[C---:B------:R-:W-:Y:S02]  /*0260*/  IMAD.WIDE R8, R19.reuse, 0x4, R8 ;  /* 0x0000000413087825 */ /* 0x040fe400078e0208 */
[----:B------:R-:W3:Y:S02]  /*0270*/  LDG.E.EL R10, desc[UR4][R10.64] ;  /* 0x000000040a0a7981 */ /* 0x000ee4000c2e1900 */
[C---:B------:R-:W-:Y:S02]  /*0280*/  IMAD.WIDE R6, R19.reuse, 0x4, R6 ;  /* 0x0000000413067825 */ /* 0x040fe400078e0206 */
[----:B------:R-:W3:Y:S02]  /*0290*/  LDG.E.EL R9, desc[UR4][R8.64] ;  /* 0x0000000408097981 */ /* 0x000ee4000c2e1900 */
[----:B--2---:R-:W-:-:S02]  /*02a0*/  IMAD.WIDE R4, R19, 0x4, R4 ;  /* 0x0000000413047825 */ /* 0x004fc400078e0204 */
[----:B------:R-:W2:Y:S04]  /*02b0*/  LDG.E.EL R6, desc[UR4][R6.64] ;  /* 0x0000000406067981 */ /* 0x000ea8000c2e1900 */
[----:B------:R-:W2:Y:S01]  /*02c0*/  LDG.E.EL R5, desc[UR4][R4.64] ;  /* 0x0000000404057981 */ /* 0x000ea2000c2e1900 */
[----:B------:R-:W-:-:S05]  /*02d0*/  IMAD.WIDE R2, R17, 0x4, R2 ;  /* 0x0000000411027825 */ /* 0x000fca00078e0202 */
[----:B------:R0:W2:Y:S02]  /*02e0*/  LDG.E R13, desc[UR4][R2.64] ;  /* 0x00000004020d7981 */ /* 0x0000a4000c1e1900 */
[----:B0-----:R-:W0:Y:S02]  /*02f0*/  LDC.64 R2, c[0x0][0x210] ;  /* 0x00008400ff027b82 */ /* 0x001e240000000a00 */
[----:B0-----:R-:W-:-:S04]  /*0300*/  IMAD.WIDE R2, R17, 0x4, R2 ;  /* 0x0000000411027825 */ /* 0x001fc800078e0202 */
[----:B----4-:R-:W-:Y:S01]  /*0310*/  FADD R0, R0, 9.9999997473787516356e-06 ;  /* 0x3727c5ac00007421 */ /* 0x010fe20000000000 */
[----:B------:R-:W-:-:S03]  /*0320*/  FADD R16, R16, 9.9999997473787516356e-06 ;  /* 0x3727c5ac10107421 */ /* 0x000fc60000000000 */
[----:B------:R-:W0:Y:S08]  /*0330*/  MUFU.SQRT R14, R0 ;  /* 0x00000000000e7308 */ /* 0x000e300000002000 */
[----:B------:R-:W1:Y:S01]  /*0340*/  MUFU.SQRT R19, R16 ;  /* 0x0000001000137308 */ /* 0x000e620000002000 */
[C---:B0-----:R-:W-:Y:S02]  /*0350*/  FSETP.GT.AND P0, PT, R14.reuse, 8.50705917302346158658e+37, PT ;  /* 0x7e8000000e00780b */ /* 0x041fe40003f04000 */
[----:B------:R-:W-:-:S02]  /*0360*/  FSETP.GEU.AND P2, PT, R14, 1.175494350822287508e-38, PT ;  /* 0x008000000e00780b */ /* 0x000fc40003f4e000 */
[C---:B-1----:R-:W-:Y:S02]  /*0370*/  FSETP.GT.AND P1, PT, R19.reuse, 8.50705917302346158658e+37, PT ;  /* 0x7e8000001300780b */ /* 0x042fe40003f24000 */
[----:B------:R-:W-:-:S07]  /*0380*/  FSETP.GEU.AND P3, PT, R19, 1.175494350822287508e-38, PT ;  /* 0x008000001300780b */ /* 0x000fce0003f6e000 */
[----:B------:R-:W-:Y:S01]  /*0390*/  @P0 FMUL R14, R14, 0.25 ;  /* 0x3e8000000e0e0820 */ /* 0x000fe20000400000 */
[----:B------:R-:W-:-:S03]  /*03a0*/  HFMA2.MMA R0, -RZ, RZ, 1.625, 0 ;  /* 0x3e800000ff007435 */ /* 0x000fc600000001ff */
[----:B------:R-:W-:Y:S01]  /*03b0*/  @!P2 FMUL R14, R14, 16777216 ;  /* 0x4b8000000e0ea820 */ /* 0x000fe20000400000 */
[----:B------:R-:W-:-:S04]  /*03c0*/  @P1 FMUL R19, R19, 0.25 ;  /* 0x3e80000013131820 */ /* 0x000fc80000400000 */
[----:B------:R-:W-:Y:S01]  /*03d0*/  @!P3 FMUL R19, R19, 16777216 ;  /* 0x4b8000001313b820 */ /* 0x000fe20000400000 */
[----:B------:R-:W0:Y:S01]  /*03e0*/  MUFU.RCP R14, R14 ;  /* 0x0000000e000e7308 */ /* 0x000e220000001000 */
[----:B------:R-:W-:-:S07]  /*03f0*/  FSEL R7, R0, 1, P0 ;  /* 0x3f80000000077808 */ /* 0x000fce0000000000 */
[----:B------:R-:W1:Y:S01]  /*0400*/  MUFU.RCP R19, R19 ;  /* 0x0000001300137308 */ /* 0x000e620000001000 */
[----:B------:R-:W-:Y:S01]  /*0410*/  FSEL R0, R0, 1, P1 ;  /* 0x3f80000000007808 */ /* 0x000fe20000800000 */
[----:B------:R-:W-:-:S04]  /*0420*/  @!P2 FMUL R7, R7, 16777216 ;  /* 0x4b8000000707a820 */ /* 0x000fc80000400000 */
[----:B------:R-:W-:Y:S01]  /*0430*/  @!P3 FMUL R0, R0, 16777216 ;  /* 0x4b8000000000b820 */ /* 0x000fe20000400000 */
[----:B-----5:R-:W-:Y:S01]  /*0440*/  FADD R21, R18, -R21 ;  /* 0x8000001512157221 */ /* 0x020fe20000000000 */
[----:B0-----:R-:W-:Y:S01]  /*0450*/  FMUL R7, R14, R7 ;  /* 0x000000070e077220 */ /* 0x001fe20000400000 */
[----:B---3--:R-:W-:Y:S01]  /*0460*/  FADD R12, R12, -R15 ;  /* 0x8000000f0c0c7221 */ /* 0x008fe20000000000 */
[----:B-1----:R-:W-:-:S03]  /*0470*/  FMUL R0, R19, R0 ;  /* 0x0000000013007220 */ /* 0x002fc60000400000 */
[----:B------:R-:W-:Y:S01]  /*0480*/  FMUL R7, R7, R12 ;  /* 0x0000000c07077220 */ /* 0x000fe20000400000 */
[----:B------:R-:W-:-:S03]  /*0490*/  FMUL R0, R0, R21 ;  /* 0x0000001500007220 */ /* 0x000fc60000400000 */
[----:B------:R-:W-:Y:S01]  /*04a0*/  FFMA R7, R10, R7, R9 ;  /* 0x000000070a077223 */ /* 0x000fe20000000009 */
[----:B--2---:R-:W-:-:S04]  /*04b0*/  FFMA R0, R6, R0, R5 ;  /* 0x0000000006007223 */ /* 0x004fc80000000005 */
[----:B------:R-:W-:-:S04]  /*04c0*/  FADD R0, R7, R0 ;  /* 0x0000000007007221 */ /* 0x000fc80000000000 */
[----:B------:R-:W-:Y:S01]  /*04d0*/  FADD R4, R13, R0 ;  /* 0x000000000d047221 */ /* 0x000fe20000000000 */
[----:B------:R-:W-:-:S04]  /*04e0*/  FSETP.GEU.AND P0, PT, R0, -R13, PT ;  /* 0x8000000d0000720b */ /* 0x000fc80003f0e000 */
[----:B------:R-:W-:-:S05]  /*04f0*/  FSEL R5, R4, RZ, P0 ;  /* 0x000000ff04057208 */ /* 0x000fca0000000000 */
[----:B------:R-:W-:Y:S01]  /*0500*/  STG.E desc[UR4][R2.64], R5 ;  /* 0x0000000502007986 */ /* 0x000fe2000c101904 */
[----:B------:R-:W-:Y:S05]  /*0510*/  EXIT ;  /* 0x000000000000794d */ /* 0x000fea0003800000 */
.L_x_0:
[----:B------:R-:W-:-:S00]  /*0520*/  BRA `(.L_x_0) ;  /* 0xfffffffc00fc7947 */ /* 0x000fc0000383ffff */
[----:B------:R-:W-:-:S00]  /*0530*/  NOP ;  /* 0x0000000000007918 */ /* 0x000fc00000000000 */
        /* <DEDUP_REMOVED lines=12> */
.L_x_1:


//--------------------- .nv.global.init           --------------------------
	.section	.nv.global.init,"aw",@progbits
.nv.global.init:
	.type		_$_str,@object
	.size		_$_str,(_$_str_$_2 - _$_str)
_$_str:
        /*0000*/ 	.byte	0x5f, 0x5f, 0x43, 0x55, 0x44, 0x41, 0x5f, 0x46, 0x54, 0x5a, 0x00
	.type		_$_str_$_2,@object
	.size		_$_str_$_2,(.L_1 - _$_str_$_2)
_$_str_$_2:
        /*000b*/ 	.byte	0x5f, 0x5f, 0x43, 0x55, 0x44, 0x41, 0x5f, 0x50, 0x52, 0x45, 0x43, 0x5f, 0x53, 0x51, 0x52, 0x54
        /*001b*/ 	.byte	0x00
.L_1:


//--------------------- .nv.constant0.triton_poi_fused__native_batch_norm_legit_no_training_add_relu_26 --------------------------
	.section	.nv.constant0.triton_poi_fused__native_batch_norm_legit_no_training_add_relu_26,"a",@progbits
	.sectionflags	@""
	.align	4
.nv.constant0.triton_poi_fused__native_batch_norm_legit_no_training_add_relu_26:
	.zero		628
